	.headerflags	@"EF_CUDA_TEXMODE_UNIFIED EF_CUDA_64BIT_ADDRESS EF_CUDA_ACCELERATORS EF_CUDA_SM90 EF_CUDA_VIRTUAL_SM(EF_CUDA_SM90)"
	.elftype	@"ET_EXEC"


//--------------------- .nv.info                  --------------------------
	.section	.nv.info,"",@"SHT_CUDA_INFO"
	.align	4


	//----- nvinfo : EIATTR_REGCOUNT
	.align		4
        /*0000*/ 	.byte	0x04, 0x2f
        /*0002*/ 	.short	(.L_3 - .L_2)
	.align		4
.L_2:
        /*0004*/ 	.word	index@(triton_poi_fused__native_batch_norm_legit_no_training_28)
        /*0008*/ 	.word	0x00000014


	//----- nvinfo : EIATTR_MIN_STACK_SIZE
	.align		4
.L_3:
        /*000c*/ 	.byte	0x04, 0x12
        /*000e*/ 	.short	(.L_5 - .L_4)
	.align		4
.L_4:
        /*0010*/ 	.word	index@(triton_poi_fused__native_batch_norm_legit_no_training_28)
        /*0014*/ 	.word	0x00000000


	//----- nvinfo : EIATTR_FRAME_SIZE
	.align		4
.L_5:
        /*0018*/ 	.byte	0x04, 0x11
        /*001a*/ 	.short	(.L_7 - .L_6)
	.align		4
.L_6:
        /*001c*/ 	.word	index@(triton_poi_fused__native_batch_norm_legit_no_training_28)
        /*0020*/ 	.word	0x00000000


	//----- nvinfo : EIATTR_MIN_STACK_SIZE
	.align		4
.L_7:
        /*0024*/ 	.byte	0x04, 0x12
        /*0026*/ 	.short	(.L_9 - .L_8)
	.align		4
.L_8:
        /*0028*/ 	.word	index@(triton_poi_fused__native_batch_norm_legit_no_training_28)
        /*002c*/ 	.word	0x00000000
.L_9:


//--------------------- .nv.info.triton_poi_fused__native_batch_norm_legit_no_training_28 --------------------------
	.section	.nv.info.triton_poi_fused__native_batch_norm_legit_no_training_28,"",@"SHT_CUDA_INFO"
	.sectionflags	@""
	.align	4


	//----- nvinfo : EIATTR_CUDA_API_VERSION
	.align		4
        /*0000*/ 	.byte	0x04, 0x37
        /*0002*/ 	.short	(.L_11 - .L_10)
.L_10:
        /*0004*/ 	.word	0x0000007c


	//----- nvinfo : EIATTR_KPARAM_INFO
	.align		4
.L_11:
        /*0008*/ 	.byte	0x04, 0x17
        /*000a*/ 	.short	(.L_13 - .L_12)
.L_12:
        /*000c*/ 	.word	0x00000000
        /*0010*/ 	.short	0x0006
        /*0012*/ 	.short	0x0030
        /*0014*/ 	.byte	0x00, 0xf0, 0x11, 0x00


	//----- nvinfo : EIATTR_KPARAM_INFO
	.align		4
.L_13:
        /*0018*/ 	.byte	0x04, 0x17
        /*001a*/ 	.short	(.L_15 - .L_14)
.L_14:
        /*001c*/ 	.word	0x00000000
        /*0020*/ 	.short	0x0005
        /*0022*/ 	.short	0x0028
        /*0024*/ 	.byte	0x00, 0xf4, 0x21, 0x00


	//----- nvinfo : EIATTR_KPARAM_INFO
	.align		4
.L_15:
        /*0028*/ 	.byte	0x04, 0x17
        /*002a*/ 	.short	(.L_17 - .L_16)
.L_16:
        /*002c*/ 	.word	0x00000000
        /*0030*/ 	.short	0x0004
        /*0032*/ 	.short	0x0020
        /*0034*/ 	.byte	0x00, 0xf4, 0x21, 0x00


	//----- nvinfo : EIATTR_KPARAM_INFO
	.align		4
.L_17:
        /*0038*/ 	.byte	0x04, 0x17
        /*003a*/ 	.short	(.L_19 - .L_18)
.L_18:
        /*003c*/ 	.word	0x00000000
        /*0040*/ 	.short	0x0003
        /*0042*/ 	.short	0x0018
        /*0044*/ 	.byte	0x00, 0xf4, 0x21, 0x00


	//----- nvinfo : EIATTR_KPARAM_INFO
	.align		4
.L_19:
        /*0048*/ 	.byte	0x04, 0x17
        /*004a*/ 	.short	(.L_21 - .L_20)
.L_20:
        /*004c*/ 	.word	0x00000000
        /*0050*/ 	.short	0x0002
        /*0052*/ 	.short	0x0010
        /*0054*/ 	.byte	0x00, 0xf4, 0x21, 0x00


	//----- nvinfo : EIATTR_KPARAM_INFO
	.align		4
.L_21:
        /*0058*/ 	.byte	0x04, 0x17
        /*005a*/ 	.short	(.L_23 - .L_22)
.L_22:
        /*005c*/ 	.word	0x00000000
        /*0060*/ 	.short	0x0001
        /*0062*/ 	.short	0x0008
        /*0064*/ 	.byte	0x00, 0xf4, 0x21, 0x00


	//----- nvinfo : EIATTR_KPARAM_INFO
	.align		4
.L_23:
        /*0068*/ 	.byte	0x04, 0x17
        /*006a*/ 	.short	(.L_25 - .L_24)
.L_24:
        /*006c*/ 	.word	0x00000000
        /*0070*/ 	.short	0x0000
        /*0072*/ 	.short	0x0000
        /*0074*/ 	.byte	0x00, 0xf4, 0x21, 0x00


	//----- nvinfo : EIATTR_SPARSE_MMA_MASK
	.align		4
.L_25:
        /*0078*/ 	.byte	0x03, 0x50
        /*007a*/ 	.short	0x0000


	//----- nvinfo : EIATTR_MAXREG_COUNT
	.align		4
        /*007c*/ 	.byte	0x03, 0x1b
        /*007e*/ 	.short	0x00ff


	//----- nvinfo : EIATTR_EXIT_INSTR_OFFSETS
	.align		4
        /*0080*/ 	.byte	0x04, 0x1c
        /*0082*/ 	.short	(.L_27 - .L_26)


	//   ....[0]....
.L_26:
        /*0084*/ 	.word	0x000002e0


	//   ....[1]....
        /*0088*/ 	.word	0x00000300


	//----- nvinfo : EIATTR_REQNTID
	.align		4
.L_27:
        /*008c*/ 	.byte	0x04, 0x10
        /*008e*/ 	.short	(.L_29 - .L_28)
.L_28:
        /*0090*/ 	.word	0x00000080
        /*0094*/ 	.word	0x00000001
        /*0098*/ 	.word	0x00000001


	//----- nvinfo : EIATTR_CBANK_PARAM_SIZE
	.align		4
.L_29:
        /*009c*/ 	.byte	0x03, 0x19
        /*009e*/ 	.short	0x0034


	//----- nvinfo : EIATTR_PARAM_CBANK
	.align		4
        /*00a0*/ 	.byte	0x04, 0x0a
        /*00a2*/ 	.short	(.L_31 - .L_30)
	.align		4
.L_30:
        /*00a4*/ 	.word	index@(.nv.constant0.triton_poi_fused__native_batch_norm_legit_no_training_28)
        /*00a8*/ 	.short	0x0210
        /*00aa*/ 	.short	0x0034


	//----- nvinfo : EIATTR_SW_WAR
	.align		4
.L_31:
        /*00ac*/ 	.byte	0x04, 0x36
        /*00ae*/ 	.short	(.L_33 - .L_32)
.L_32:
        /*00b0*/ 	.word	0x00000008
.L_33:


//--------------------- .nv.callgraph             --------------------------
	.section	.nv.callgraph,"",@"SHT_CUDA_CALLGRAPH"
	.align	4
	.sectionentsize	8
	.align		4
        /*0000*/ 	.word	0x00000000
	.align		4
        /*0004*/ 	.word	0xffffffff
	.align		4
        /*0008*/ 	.word	0x00000000
	.align		4
        /*000c*/ 	.word	0xfffffffe
	.align		4
        /*0010*/ 	.word	0x00000000
	.align		4
        /*0014*/ 	.word	0xfffffffd
	.align		4
        /*0018*/ 	.word	0x00000000
	.align		4
        /*001c*/ 	.word	0xfffffffc


//--------------------- .nv.constant4             --------------------------
	.section	.nv.constant4,"a",@progbits
	.align	8
	.align		8
.nv.constant4:
        /*0000*/ 	.dword	_$_str
	.align		8
        /*0008*/ 	.dword	_$_str_$_2


//--------------------- .text.triton_poi_fused__native_batch_norm_legit_no_training_28 --------------------------
	.section	.text.triton_poi_fused__native_batch_norm_legit_no_training_28,"ax",@progbits
	.align	128
        .global         triton_poi_fused__native_batch_norm_legit_no_training_28
        .type           triton_poi_fused__native_batch_norm_legit_no_training_28,@function
        .size           triton_poi_fused__native_batch_norm_legit_no_training_28,(.L_x_1 - triton_poi_fused__native_batch_norm_legit_no_training_28)
        .other          triton_poi_fused__native_batch_norm_legit_no_training_28,@"STO_CUDA_ENTRY STV_DEFAULT"
triton_poi_fused__native_batch_norm_legit_no_training_28:
.text.triton_poi_fused__native_batch_norm_legit_no_training_28:
[----:B------:R-:W0:Y:S01]  /*0000*/  LDC R1, c[0x0][0x28] ;  /* 0x00000a00ff017b82 */ /* 0x000e220000000800 */
[----:B------:R-:W1:Y:S07]  /*0010*/  S2R R2, SR_TID.X ;  /* 0x0000000000027919 */ /* 0x000e6e0000002100 */
[----:B------:R-:W2:Y:S01]  /*0020*/  LDC.64 R10, c[0x0][0x220] ;  /* 0x00008800ff0a7b82 */ /* 0x000ea20000000a00 */
[----:B------:R-:W-:Y:S01]  /*0030*/  ULDC.64 UR4, c[0x0][0x208] ;  /* 0x0000820000047ab9 */ /* 0x000fe20000000a00 */
[----:B------:R-:W3:Y:S06]  /*0040*/  S2R R3, SR_CTAID.X ;  /* 0x0000000000037919 */ /* 0x000eec0000002500 */
[----:B------:R-:W4:Y:S08]  /*0050*/  LDC.64 R6, c[0x0][0x210] ;  /* 0x00008400ff067b82 */ /* 0x000f300000000a00 */
[----:B------:R-:W5:Y:S08]  /*0060*/  LDC.64 R8, c[0x0][0x218] ;  /* 0x00008600ff087b82 */ /* 0x000f700000000a00 */
[----:B------:R-:W4:Y:S01]  /*0070*/  LDC.64 R12, c[0x0][0x228] ;  /* 0x00008a00ff0c7b82 */ /* 0x000f220000000a00 */
[----:B-1----:R-:W-:-:S07]  /*0080*/  LOP3.LUT R2, R2, 0x7f, RZ, 0xc0, !PT ;  /* 0x0000007f02027812 */ /* 0x002fce00078ec0ff */
[----:B------:R-:W1:Y:S01]  /*0090*/  LDC.64 R14, c[0x0][0x230] ;  /* 0x00008c00ff0e7b82 */ /* 0x000e620000000a00 */
[----:B---3--:R-:W-:Y:S01]  /*00a0*/  LEA R3, R3, R2, 0x7 ;  /* 0x0000000203037211 */ /* 0x008fe200078e38ff */
[----:B------:R-:W-:-:S03]  /*00b0*/  HFMA2.MMA R2, -RZ, RZ, 0, 0 ;  /* 0x00000000ff027435 */ /* 0x000fc600000001ff */
[----:B------:R-:W-:-:S07]  /*00c0*/  ISETP.GE.AND P2, PT, R3, 0x1e00, PT ;  /* 0x00001e000300780c */ /* 0x000fce0003f46270 */
[----:B------:R-:W-:-:S05]  /*00d0*/  IMAD.HI R0, R3, -0x77777777, R2 ;  /* 0x8888888903007827 */ /* 0x000fca00078e0202 */
[----:B------:R-:W-:-:S04]  /*00e0*/  SHF.R.U32.HI R5, RZ, 0x1f, R0 ;  /* 0x0000001fff057819 */ /* 0x000fc80000011600 */
[----:B------:R-:W-:-:S05]  /*00f0*/  LEA.HI.SX32 R5, R0, R5, 0x1a ;  /* 0x0000000500057211 */ /* 0x000fca00078fd2ff */
[----:B------:R-:W-:-:S04]  /*0100*/  IMAD R17, R5, -0x78, R3 ;  /* 0xffffff8805117824 */ /* 0x000fc800078e0203 */
[----:B--2---:R-:W-:-:S05]  /*0110*/  IMAD.WIDE R10, R17, 0x4, R10 ;  /* 0x00000004110a7825 */ /* 0x004fca00078e020a */
[----:B------:R2:W3:Y:S01]  /*0120*/  @!P2 LDG.E.EL R2, desc[UR4][R10.64] ;  /* 0x000000040a02a981 */ /* 0x0004e2000c2e1900 */
[----:B------:R-:W-:Y:S02]  /*0130*/  CS2R R4, SRZ ;  /* 0x0000000000047805 */ /* 0x000fe4000001ff00 */
[----:B------:R-:W-:Y:S01]  /*0140*/  MOV R0, RZ ;  /* 0x000000ff00007202 */ /* 0x000fe20000000f00 */
[----:B----4-:R-:W-:-:S04]  /*0150*/  IMAD.WIDE R6, R3, 0x4, R6 ;  /* 0x0000000403067825 */ /* 0x010fc800078e0206 */
[C---:B-----5:R-:W-:Y:S01]  /*0160*/  IMAD.WIDE R8, R17.reuse, 0x4, R8 ;  /* 0x0000000411087825 */ /* 0x060fe200078e0208 */
[----:B------:R4:W5:Y:S03]  /*0170*/  @!P2 LDG.E R5, desc[UR4][R6.64] ;  /* 0x000000040605a981 */ /* 0x000966000c1e1900 */
[C---:B0-2---:R-:W-:Y:S01]  /*0180*/  IMAD.WIDE R10, R17.reuse, 0x4, R12 ;  /* 0x00000004110a7825 */ /* 0x045fe200078e020c */
[----:B------:R0:W5:Y:S03]  /*0190*/  @!P2 LDG.E.EL R0, desc[UR4][R8.64] ;  /* 0x000000040800a981 */ /* 0x000166000c2e1900 */
[----:B-1----:R-:W-:Y:S01]  /*01a0*/  IMAD.WIDE R12, R17, 0x4, R14 ;  /* 0x00000004110c7825 */ /* 0x002fe200078e020e */
[----:B------:R-:W-:Y:S01]  /*01b0*/  HFMA2.MMA R15, -RZ, RZ, 0, 0 ;  /* 0x00000000ff0f7435 */ /* 0x000fe200000001ff */
[----:B------:R-:W2:Y:S01]  /*01c0*/  @!P2 LDG.E.EL R4, desc[UR4][R10.64] ;  /* 0x000000040a04a981 */ /* 0x000ea2000c2e1900 */
[----:B----4-:R-:W1:Y:S08]  /*01d0*/  LDC.64 R6, c[0x0][0x238] ;  /* 0x00008e00ff067b82 */ /* 0x010e700000000a00 */
[----:B------:R-:W2:Y:S01]  /*01e0*/  @!P2 LDG.E.EL R15, desc[UR4][R12.64] ;  /* 0x000000040c0fa981 */ /* 0x000ea2000c2e1900 */
[----:B0-----:R-:W-:Y:S01]  /*01f0*/  MOV R9, 0x3e800000 ;  /* 0x3e80000000097802 */ /* 0x001fe20000000f00 */
[----:B---3--:R-:W-:-:S04]  /*0200*/  FADD R2, R2, 9.9999997473787516356e-06 ;  /* 0x3727c5ac02027421 */ /* 0x008fc80000000000 */
[----:B------:R1:W0:Y:S01]  /*0210*/  MUFU.SQRT R14, R2 ;  /* 0x00000002000e7308 */ /* 0x0002220000002000 */
[----:B-----5:R-:W-:Y:S01]  /*0220*/  FADD R0, -R0, R5 ;  /* 0x0000000500007221 */ /* 0x020fe20000000100 */
[----:B-1----:R-:W-:Y:S01]  /*0230*/  IMAD.WIDE R2, R3, 0x4, R6 ;  /* 0x0000000403027825 */ /* 0x002fe200078e0206 */
[C---:B0-----:R-:W-:Y:S02]  /*0240*/  FSETP.GT.AND P0, PT, R14.reuse, 8.50705917302346158658e+37, PT ;  /* 0x7e8000000e00780b */ /* 0x041fe40003f04000 */
[----:B------:R-:W-:Y:S02]  /*0250*/  FSETP.GEU.AND P1, PT, R14, 1.175494350822287508e-38, PT ;  /* 0x008000000e00780b */ /* 0x000fe40003f2e000 */
[----:B------:R-:W-:-:S09]  /*0260*/  FSEL R9, R9, 1, P0 ;  /* 0x3f80000009097808 */ /* 0x000fd20000000000 */
[----:B------:R-:W-:Y:S02]  /*0270*/  @P0 FMUL R14, R14, 0.25 ;  /* 0x3e8000000e0e0820 */ /* 0x000fe40000400000 */
[----:B------:R-:W-:Y:S02]  /*0280*/  @!P1 FMUL R9, R9, 16777216 ;  /* 0x4b80000009099820 */ /* 0x000fe40000400000 */
[----:B------:R-:W-:-:S06]  /*0290*/  @!P1 FMUL R14, R14, 16777216 ;  /* 0x4b8000000e0e9820 */ /* 0x000fcc0000400000 */
[----:B------:R-:W0:Y:S02]  /*02a0*/  MUFU.RCP R14, R14 ;  /* 0x0000000e000e7308 */ /* 0x000e240000001000 */
[----:B0-----:R-:W-:-:S04]  /*02b0*/  FMUL R9, R14, R9 ;  /* 0x000000090e097220 */ /* 0x001fc80000400000 */
[----:B------:R-:W-:-:S04]  /*02c0*/  FMUL R0, R0, R9 ;  /* 0x0000000900007220 */ /* 0x000fc80000400000 */
[----:B--2---:R-:W-:Y:S01]  /*02d0*/  FFMA R15, R0, R4, R15 ;  /* 0x00000004000f7223 */ /* 0x004fe2000000000f */
[----:B------:R-:W-:Y:S06]  /*02e0*/  @P2 EXIT ;  /* 0x000000000000294d */ /* 0x000fec0003800000 */
[----:B------:R-:W-:Y:S01]  /*02f0*/  STG.E desc[UR4][R2.64], R15 ;  /* 0x0000000f02007986 */ /* 0x000fe2000c101904 */
[----:B------:R-:W-:Y:S05]  /*0300*/  EXIT ;  /* 0x000000000000794d */ /* 0x000fea0003800000 */
.L_x_0:
[----:B------:R-:W-:-:S00]  /*0310*/  BRA `(.L_x_0) ;  /* 0xfffffffc00fc7947 */ /* 0x000fc0000383ffff */
[----:B------:R-:W-:-:S00]  /*0320*/  NOP ;  /* 0x0000000000007918 */ /* 0x000fc00000000000 */
        /* <DEDUP_REMOVED lines=13> */
.L_x_1:


//--------------------- .nv.global.init           --------------------------
	.section	.nv.global.init,"aw",@progbits
.nv.global.init:
	.type		_$_str,@object
	.size		_$_str,(_$_str_$_2 - _$_str)
_$_str:
        /*0000*/ 	.byte	0x5f, 0x5f, 0x43, 0x55, 0x44, 0x41, 0x5f, 0x46, 0x54, 0x5a, 0x00
	.type		_$_str_$_2,@object
	.size		_$_str_$_2,(.L_1 - _$_str_$_2)
_$_str_$_2:
        /*000b*/ 	.byte	0x5f, 0x5f, 0x43, 0x55, 0x44, 0x41, 0x5f, 0x50, 0x52, 0x45, 0x43, 0x5f, 0x53, 0x51, 0x52, 0x54
        /*001b*/ 	.byte	0x00
.L_1:


//--------------------- .nv.constant0.triton_poi_fused__native_batch_norm_legit_no_training_28 --------------------------
	.section	.nv.constant0.triton_poi_fused__native_batch_norm_legit_no_training_28,"a",@progbits
	.sectionflags	@""
	.align	4
.nv.constant0.triton_poi_fused__native_batch_norm_legit_no_training_28:
	.zero		580
